//
// Generated by NVIDIA NVVM Compiler
//
// Compiler Build ID: CL-36424714
// Cuda compilation tools, release 13.0, V13.0.88
// Based on NVVM 20.0.0
//

.version 9.0
.target sm_100
.address_size 64

	// .globl	_Z17vector_add_kernelPfS_S_i

.visible .entry _Z17vector_add_kernelPfS_S_i(
	.param .u64 .ptr .align 1 _Z17vector_add_kernelPfS_S_i_param_0,
	.param .u64 .ptr .align 1 _Z17vector_add_kernelPfS_S_i_param_1,
	.param .u64 .ptr .align 1 _Z17vector_add_kernelPfS_S_i_param_2,
	.param .u32 _Z17vector_add_kernelPfS_S_i_param_3
)
{
	.reg .pred 	%p<2>;
	.reg .b32 	%r<6>;
	.reg .b32 	%f<4>;
	.reg .b64 	%rd<11>;

	ld.param.u64 	%rd1, [_Z17vector_add_kernelPfS_S_i_param_0];
	ld.param.u64 	%rd2, [_Z17vector_add_kernelPfS_S_i_param_1];
	ld.param.u64 	%rd3, [_Z17vector_add_kernelPfS_S_i_param_2];
	ld.param.u32 	%r2, [_Z17vector_add_kernelPfS_S_i_param_3];
	mov.u32 	%r3, %ctaid.x;
	mov.u32 	%r4, %ntid.x;
	mov.u32 	%r5, %tid.x;
	mad.lo.s32 	%r1, %r3, %r4, %r5;
	setp.ge.s32 	%p1, %r1, %r2;
	@%p1 bra 	$L__BB0_2;
	cvta.to.global.u64 	%rd4, %rd1;
	cvta.to.global.u64 	%rd5, %rd2;
	cvta.to.global.u64 	%rd6, %rd3;
	mul.wide.s32 	%rd7, %r1, 4;
	add.s64 	%rd8, %rd4, %rd7;
	ld.global.f32 	%f1, [%rd8];
	add.s64 	%rd9, %rd5, %rd7;
	ld.global.f32 	%f2, [%rd9];
	add.f32 	%f3, %f1, %f2;
	add.s64 	%rd10, %rd6, %rd7;
	st.global.f32 	[%rd10], %f3;
$L__BB0_2:
	ret;

}


// ===== COMPILED SASS (sm_100) =====

	.target	sm_100

	.elftype	@"ET_EXEC"


//--------------------- .note.nv.tkinfo           --------------------------
	.section	.note.nv.tkinfo,"",@"SHT_NOTE"
	.sectionflags	@"SHF_NOTE_NV_TKINFO"
	.tkinfo
        /*0018*/ 	.word	0x00000002
        /*0030*/ 	.string	""
        /*0030*/ 	.string	"ptxas"
        /*0030*/ 	.string	"Cuda compilation tools, release 13.0, V13.0.88"
        /*0030*/ 	.string	"Build cuda_13.0.r13.0/compiler.36424714_0"
        /*0030*/ 	.string	"-arch sm_100 -m 64 "



//--------------------- .note.nv.cuinfo           --------------------------
	.section	.note.nv.cuinfo,"",@"SHT_NOTE"
	.sectionflags	@"SHF_NOTE_NV_CUINFO"
        /*0018*/ 	.short	0x0002
        /*001a*/ 	.short	0x0064
        /*001c*/ 	.short	0x0082
	.zero		2


//--------------------- .nv.info                  --------------------------
	.section	.nv.info,"",@"SHT_CUDA_INFO"
	.align	4


	//----- nvinfo : EIATTR_REGCOUNT
	.align		4
        /*0000*/ 	.byte	0x04, 0x2f
        /*0002*/ 	.short	(.L_1 - .L_0)
	.align		4
.L_0:
        /*0004*/ 	.word	index@(_Z17vector_add_kernelPfS_S_i)
        /*0008*/ 	.word	0x0000000c


	//----- nvinfo : EIATTR_FRAME_SIZE
	.align		4
.L_1:
        /*000c*/ 	.byte	0x04, 0x11
        /*000e*/ 	.short	(.L_3 - .L_2)
	.align		4
.L_2:
        /*0010*/ 	.word	index@(_Z17vector_add_kernelPfS_S_i)
        /*0014*/ 	.word	0x00000000


	//----- nvinfo : EIATTR_MIN_STACK_SIZE
	.align		4
.L_3:
        /*0018*/ 	.byte	0x04, 0x12
        /*001a*/ 	.short	(.L_5 - .L_4)
	.align		4
.L_4:
        /*001c*/ 	.word	index@(_Z17vector_add_kernelPfS_S_i)
        /*0020*/ 	.word	0x00000000
.L_5:


//--------------------- .nv.compat                --------------------------
	.section	.nv.compat,"",@"SHT_CUDA_COMPAT_INFO"
	.align	4
        /*0000*/ 	.byte	0x02, 0x09, 0x00, 0x00, 0x02, 0x02, 0x01, 0x00, 0x02, 0x05, 0x05, 0x00, 0x03, 0x07, 0x01, 0x01
        /*0010*/ 	.byte	0x02, 0x03, 0x00, 0x00, 0x02, 0x06, 0x01, 0x00, 0x04, 0x0b, 0x08, 0x00, 0x09, 0x00, 0x00, 0x00
        /*0020*/ 	.byte	0x00, 0x00, 0x00, 0x00


//--------------------- .nv.info._Z17vector_add_kernelPfS_S_i --------------------------
	.section	.nv.info._Z17vector_add_kernelPfS_S_i,"",@"SHT_CUDA_INFO"
	.sectionflags	@""
	.align	4


	//----- nvinfo : EIATTR_CUDA_API_VERSION
	.align		4
        /*0000*/ 	.byte	0x04, 0x37
        /*0002*/ 	.short	(.L_7 - .L_6)
.L_6:
        /*0004*/ 	.word	0x00000082


	//----- nvinfo : EIATTR_KPARAM_INFO
	.align		4
.L_7:
        /*0008*/ 	.byte	0x04, 0x17
        /*000a*/ 	.short	(.L_9 - .L_8)
.L_8:
        /*000c*/ 	.word	0x00000000
        /*0010*/ 	.short	0x0003
        /*0012*/ 	.short	0x0018
        /*0014*/ 	.byte	0x00, 0xf0, 0x11, 0x00


	//----- nvinfo : EIATTR_KPARAM_INFO
	.align		4
.L_9:
        /*0018*/ 	.byte	0x04, 0x17
        /*001a*/ 	.short	(.L_11 - .L_10)
.L_10:
        /*001c*/ 	.word	0x00000000
        /*0020*/ 	.short	0x0002
        /*0022*/ 	.short	0x0010
        /*0024*/ 	.byte	0x00, 0xf5, 0x21, 0x00


	//----- nvinfo : EIATTR_KPARAM_INFO
	.align		4
.L_11:
        /*0028*/ 	.byte	0x04, 0x17
        /*002a*/ 	.short	(.L_13 - .L_12)
.L_12:
        /*002c*/ 	.word	0x00000000
        /*0030*/ 	.short	0x0001
        /*0032*/ 	.short	0x0008
        /*0034*/ 	.byte	0x00, 0xf5, 0x21, 0x00


	//----- nvinfo : EIATTR_KPARAM_INFO
	.align		4
.L_13:
        /*0038*/ 	.byte	0x04, 0x17
        /*003a*/ 	.short	(.L_15 - .L_14)
.L_14:
        /*003c*/ 	.word	0x00000000
        /*0040*/ 	.short	0x0000
        /*0042*/ 	.short	0x0000
        /*0044*/ 	.byte	0x00, 0xf5, 0x21, 0x00


	//----- nvinfo : EIATTR_SPARSE_MMA_MASK
	.align		4
.L_15:
        /*0048*/ 	.byte	0x03, 0x50
        /*004a*/ 	.short	0x0000


	//----- nvinfo : EIATTR_MAXREG_COUNT
	.align		4
        /*004c*/ 	.byte	0x03, 0x1b
        /*004e*/ 	.short	0x00ff


	//----- nvinfo : EIATTR_MERCURY_ISA_VERSION
	.align		4
        /*0050*/ 	.byte	0x03, 0x5f
        /*0052*/ 	.short	0x0101


	//----- nvinfo : EIATTR_VRC_CTA_INIT_COUNT
	.align		4
        /*0054*/ 	.byte	0x02, 0x4a
	.zero		1
	.zero		1


	//----- nvinfo : EIATTR_EXIT_INSTR_OFFSETS
	.align		4
        /*0058*/ 	.byte	0x04, 0x1c
        /*005a*/ 	.short	(.L_17 - .L_16)


	//   ....[0]....
.L_16:
        /*005c*/ 	.word	0x00000070


	//   ....[1]....
        /*0060*/ 	.word	0x00000130


	//----- nvinfo : EIATTR_CBANK_PARAM_SIZE
	.align		4
.L_17:
        /*0064*/ 	.byte	0x03, 0x19
        /*0066*/ 	.short	0x001c


	//----- nvinfo : EIATTR_PARAM_CBANK
	.align		4
        /*0068*/ 	.byte	0x04, 0x0a
        /*006a*/ 	.short	(.L_19 - .L_18)
	.align		4
.L_18:
        /*006c*/ 	.word	index@(.nv.constant0._Z17vector_add_kernelPfS_S_i)
        /*0070*/ 	.short	0x0380
        /*0072*/ 	.short	0x001c


	//----- nvinfo : EIATTR_SW_WAR
	.align		4
.L_19:
        /*0074*/ 	.byte	0x04, 0x36
        /*0076*/ 	.short	(.L_21 - .L_20)
.L_20:
        /*0078*/ 	.word	0x00000008
.L_21:


//--------------------- .nv.callgraph             --------------------------
	.section	.nv.callgraph,"",@"SHT_CUDA_CALLGRAPH"
	.align	4
	.sectionentsize	8
	.align		4
        /*0000*/ 	.word	0x00000000
	.align		4
        /*0004*/ 	.word	0xffffffff
	.align		4
        /*0008*/ 	.word	0x00000000
	.align		4
        /*000c*/ 	.word	0xfffffffe
	.align		4
        /*0010*/ 	.word	0x00000000
	.align		4
        /*0014*/ 	.word	0xfffffffd
	.align		4
        /*0018*/ 	.word	0x00000000
	.align		4
        /*001c*/ 	.word	0xfffffffc


//--------------------- .text._Z17vector_add_kernelPfS_S_i --------------------------
	.section	.text._Z17vector_add_kernelPfS_S_i,"ax",@progbits
	.align	128
        .global         _Z17vector_add_kernelPfS_S_i
        .type           _Z17vector_add_kernelPfS_S_i,@function
        .size           _Z17vector_add_kernelPfS_S_i,(.L_x_1 - _Z17vector_add_kernelPfS_S_i)
        .other          _Z17vector_add_kernelPfS_S_i,@"STO_CUDA_ENTRY STV_DEFAULT"
_Z17vector_add_kernelPfS_S_i:
.text._Z17vector_add_kernelPfS_S_i:
[----:B------:R-:W-:Y:S01]  /*0000*/  LDC R1, c[0x0][0x37c] ;  /* 0x0000df00ff017b82 */ /* 0x000fe20000000800 */
[----:B------:R-:W0:Y:S07]  /*0010*/  S2R R0, SR_TID.X ;  /* 0x0000000000007919 */ /* 0x000e2e0000002100 */
[----:B------:R-:W0:Y:S01]  /*0020*/  S2UR UR4, SR_CTAID.X ;  /* 0x00000000000479c3 */ /* 0x000e220000002500 */
[----:B------:R-:W1:Y:S07]  /*0030*/  LDCU UR5, c[0x0][0x398] ;  /* 0x00007300ff0577ac */ /* 0x000e6e0008000800 */
[----:B------:R-:W0:Y:S02]  /*0040*/  LDC R9, c[0x0][0x360] ;  /* 0x0000d800ff097b82 */ /* 0x000e240000000800 */
[----:B0-----:R-:W-:-:S05]  /*0050*/  IMAD R9, R9, UR4, R0 ;  /* 0x0000000409097c24 */ /* 0x001fca000f8e0200 */
[----:B-1----:R-:W-:-:S13]  /*0060*/  ISETP.GE.AND P0, PT, R9, UR5, PT ;  /* 0x0000000509007c0c */ /* 0x002fda000bf06270 */
[----:B------:R-:W-:Y:S05]  /*0070*/  @P0 EXIT ;  /* 0x000000000000094d */ /* 0x000fea0003800000 */
[----:B------:R-:W0:Y:S01]  /*0080*/  LDC.64 R2, c[0x0][0x380] ;  /* 0x0000e000ff027b82 */ /* 0x000e220000000a00 */
[----:B------:R-:W1:Y:S07]  /*0090*/  LDCU.64 UR4, c[0x0][0x358] ;  /* 0x00006b00ff0477ac */ /* 0x000e6e0008000a00 */
[----:B------:R-:W2:Y:S08]  /*00a0*/  LDC.64 R4, c[0x0][0x388] ;  /* 0x0000e200ff047b82 */ /* 0x000eb00000000a00 */
[----:B------:R-:W3:Y:S01]  /*00b0*/  LDC.64 R6, c[0x0][0x390] ;  /* 0x0000e400ff067b82 */ /* 0x000ee20000000a00 */
[----:B0-----:R-:W-:-:S06]  /*00c0*/  IMAD.WIDE R2, R9, 0x4, R2 ;  /* 0x0000000409027825 */ /* 0x001fcc00078e0202 */
[----:B-1----:R-:W4:Y:S01]  /*00d0*/  LDG.E R2, desc[UR4][R2.64] ;  /* 0x0000000402027981 */ /* 0x002f22000c1e1900 */
[----:B--2---:R-:W-:-:S06]  /*00e0*/  IMAD.WIDE R4, R9, 0x4, R4 ;  /* 0x0000000409047825 */ /* 0x004fcc00078e0204 */
[----:B------:R-:W4:Y:S01]  /*00f0*/  LDG.E R5, desc[UR4][R4.64] ;  /* 0x0000000404057981 */ /* 0x000f22000c1e1900 */
[----:B---3--:R-:W-:-:S04]  /*0100*/  IMAD.WIDE R6, R9, 0x4, R6 ;  /* 0x0000000409067825 */ /* 0x008fc800078e0206 */
[----:B----4-:R-:W-:-:S05]  /*0110*/  FADD R9, R2, R5 ;  /* 0x0000000502097221 */ /* 0x010fca0000000000 */
[----:B------:R-:W-:Y:S01]  /*0120*/  STG.E desc[UR4][R6.64], R9 ;  /* 0x0000000906007986 */ /* 0x000fe2000c101904 */
[----:B------:R-:W-:Y:S05]  /*0130*/  EXIT ;  /* 0x000000000000794d */ /* 0x000fea0003800000 */
.L_x_0:
[----:B------:R-:W-:-:S00]  /*0140*/  BRA `(.L_x_0) ;  /* 0xfffffffc00fc7947 */ /* 0x000fc0000383ffff */
[----:B------:R-:W-:-:S00]  /*0150*/  NOP ;  /* 0x0000000000007918 */ /* 0x000fc00000000000 */
        /* <DEDUP_REMOVED lines=10> */
.L_x_1:


//--------------------- .nv.shared.reserved.0     --------------------------
	.section	.nv.shared.reserved.0,"aw",@nobits
	.weak		__nv_reservedSMEM_offset_0_alias
	.size		__nv_reservedSMEM_offset_0_alias, 0, 64
	.other		__nv_reservedSMEM_offset_0_alias,@"STO_CUDA_RESERVED_SHARED STV_DEFAULT"
__nv_reservedSMEM_offset_0_alias:
	.zero		0
	.zero		64


//--------------------- .nv.constant0._Z17vector_add_kernelPfS_S_i --------------------------
	.section	.nv.constant0._Z17vector_add_kernelPfS_S_i,"a",@progbits
	.sectionflags	@""
	.align	4
.nv.constant0._Z17vector_add_kernelPfS_S_i:
	.zero		924


//--------------------- SYMBOLS --------------------------

	.type		.nv.reservedSmem.offset0,@object
	.size		.nv.reservedSmem.offset0,0x4
